//
// Generated by NVIDIA NVVM Compiler
//
// Compiler Build ID: CL-36424714
// Cuda compilation tools, release 13.0, V13.0.88
// Based on NVVM 20.0.0
//

.version 9.0
.target sm_100
.address_size 64

	// .globl	_Z20shared_shuffle_constPjS_
// _ZZ20shared_shuffle_constPjS_E3tmp has been demoted

.visible .entry _Z20shared_shuffle_constPjS_(
	.param .u64 .ptr .align 1 _Z20shared_shuffle_constPjS__param_0,
	.param .u64 .ptr .align 1 _Z20shared_shuffle_constPjS__param_1
)
{
	.reg .b32 	%r<10>;
	.reg .b64 	%rd<8>;
	// demoted variable
	.shared .align 4 .b8 _ZZ20shared_shuffle_constPjS_E3tmp[324];
	ld.param.u64 	%rd1, [_Z20shared_shuffle_constPjS__param_0];
	ld.param.u64 	%rd2, [_Z20shared_shuffle_constPjS__param_1];
	cvta.to.global.u64 	%rd3, %rd2;
	cvta.to.global.u64 	%rd4, %rd1;
	mov.u32 	%r1, %ctaid.x;
	mov.u32 	%r2, %ntid.x;
	mov.u32 	%r3, %tid.x;
	mad.lo.s32 	%r4, %r1, %r2, %r3;
	mul.wide.u32 	%rd5, %r4, 4;
	add.s64 	%rd6, %rd4, %rd5;
	ld.global.u32 	%r5, [%rd6];
	shl.b32 	%r6, %r4, 2;
	mov.u32 	%r7, _ZZ20shared_shuffle_constPjS_E3tmp;
	add.s32 	%r8, %r7, %r6;
	st.shared.u32 	[%r8], %r5;
	bar.sync 	0;
	ld.shared.u32 	%r9, [%r8];
	add.s64 	%rd7, %rd3, %rd5;
	st.global.u32 	[%rd7], %r9;
	ret;

}


// ===== COMPILED SASS (sm_100) =====

	.target	sm_100

	.elftype	@"ET_EXEC"


//--------------------- .note.nv.tkinfo           --------------------------
	.section	.note.nv.tkinfo,"",@"SHT_NOTE"
	.sectionflags	@"SHF_NOTE_NV_TKINFO"
	.tkinfo
        /*0018*/ 	.word	0x00000002
        /*0030*/ 	.string	""
        /*0030*/ 	.string	"ptxas"
        /*0030*/ 	.string	"Cuda compilation tools, release 13.0, V13.0.88"
        /*0030*/ 	.string	"Build cuda_13.0.r13.0/compiler.36424714_0"
        /*0030*/ 	.string	"-arch sm_100 -m 64 "



//--------------------- .note.nv.cuinfo           --------------------------
	.section	.note.nv.cuinfo,"",@"SHT_NOTE"
	.sectionflags	@"SHF_NOTE_NV_CUINFO"
        /*0018*/ 	.short	0x0002
        /*001a*/ 	.short	0x0064
        /*001c*/ 	.short	0x0082
	.zero		2


//--------------------- .nv.info                  --------------------------
	.section	.nv.info,"",@"SHT_CUDA_INFO"
	.align	4


	//----- nvinfo : EIATTR_REGCOUNT
	.align		4
        /*0000*/ 	.byte	0x04, 0x2f
        /*0002*/ 	.short	(.L_1 - .L_0)
	.align		4
.L_0:
        /*0004*/ 	.word	index@(_Z20shared_shuffle_constPjS_)
        /*0008*/ 	.word	0x0000000e


	//----- nvinfo : EIATTR_FRAME_SIZE
	.align		4
.L_1:
        /*000c*/ 	.byte	0x04, 0x11
        /*000e*/ 	.short	(.L_3 - .L_2)
	.align		4
.L_2:
        /*0010*/ 	.word	index@(_Z20shared_shuffle_constPjS_)
        /*0014*/ 	.word	0x00000000


	//----- nvinfo : EIATTR_MIN_STACK_SIZE
	.align		4
.L_3:
        /*0018*/ 	.byte	0x04, 0x12
        /*001a*/ 	.short	(.L_5 - .L_4)
	.align		4
.L_4:
        /*001c*/ 	.word	index@(_Z20shared_shuffle_constPjS_)
        /*0020*/ 	.word	0x00000000
.L_5:


//--------------------- .nv.compat                --------------------------
	.section	.nv.compat,"",@"SHT_CUDA_COMPAT_INFO"
	.align	4
        /*0000*/ 	.byte	0x02, 0x09, 0x00, 0x00, 0x02, 0x02, 0x01, 0x00, 0x02, 0x05, 0x05, 0x00, 0x03, 0x07, 0x01, 0x01
        /*0010*/ 	.byte	0x02, 0x03, 0x00, 0x00, 0x02, 0x06, 0x01, 0x00, 0x04, 0x0b, 0x08, 0x00, 0x09, 0x00, 0x00, 0x00
        /*0020*/ 	.byte	0x00, 0x00, 0x00, 0x00


//--------------------- .nv.info._Z20shared_shuffle_constPjS_ --------------------------
	.section	.nv.info._Z20shared_shuffle_constPjS_,"",@"SHT_CUDA_INFO"
	.sectionflags	@""
	.align	4


	//----- nvinfo : EIATTR_CUDA_API_VERSION
	.align		4
        /*0000*/ 	.byte	0x04, 0x37
        /*0002*/ 	.short	(.L_7 - .L_6)
.L_6:
        /*0004*/ 	.word	0x00000082


	//----- nvinfo : EIATTR_KPARAM_INFO
	.align		4
.L_7:
        /*0008*/ 	.byte	0x04, 0x17
        /*000a*/ 	.short	(.L_9 - .L_8)
.L_8:
        /*000c*/ 	.word	0x00000000
        /*0010*/ 	.short	0x0001
        /*0012*/ 	.short	0x0008
        /*0014*/ 	.byte	0x00, 0xf5, 0x21, 0x00


	//----- nvinfo : EIATTR_KPARAM_INFO
	.align		4
.L_9:
        /*0018*/ 	.byte	0x04, 0x17
        /*001a*/ 	.short	(.L_11 - .L_10)
.L_10:
        /*001c*/ 	.word	0x00000000
        /*0020*/ 	.short	0x0000
        /*0022*/ 	.short	0x0000
        /*0024*/ 	.byte	0x00, 0xf5, 0x21, 0x00


	//----- nvinfo : EIATTR_SPARSE_MMA_MASK
	.align		4
.L_11:
        /*0028*/ 	.byte	0x03, 0x50
        /*002a*/ 	.short	0x0000


	//----- nvinfo : EIATTR_MAXREG_COUNT
	.align		4
        /*002c*/ 	.byte	0x03, 0x1b
        /*002e*/ 	.short	0x00ff


	//----- nvinfo : EIATTR_NUM_BARRIERS
	.align		4
        /*0030*/ 	.byte	0x02, 0x4c
        /*0032*/ 	.byte	0x01
	.zero		1


	//----- nvinfo : EIATTR_MERCURY_ISA_VERSION
	.align		4
        /*0034*/ 	.byte	0x03, 0x5f
        /*0036*/ 	.short	0x0101


	//----- nvinfo : EIATTR_VRC_CTA_INIT_COUNT
	.align		4
        /*0038*/ 	.byte	0x02, 0x4a
	.zero		1
	.zero		1


	//----- nvinfo : EIATTR_EXIT_INSTR_OFFSETS
	.align		4
        /*003c*/ 	.byte	0x04, 0x1c
        /*003e*/ 	.short	(.L_13 - .L_12)


	//   ....[0]....
.L_12:
        /*0040*/ 	.word	0x00000130


	//----- nvinfo : EIATTR_CBANK_PARAM_SIZE
	.align		4
.L_13:
        /*0044*/ 	.byte	0x03, 0x19
        /*0046*/ 	.short	0x0010


	//----- nvinfo : EIATTR_PARAM_CBANK
	.align		4
        /*0048*/ 	.byte	0x04, 0x0a
        /*004a*/ 	.short	(.L_15 - .L_14)
	.align		4
.L_14:
        /*004c*/ 	.word	index@(.nv.constant0._Z20shared_shuffle_constPjS_)
        /*0050*/ 	.short	0x0380
        /*0052*/ 	.short	0x0010


	//----- nvinfo : EIATTR_SW_WAR
	.align		4
.L_15:
        /*0054*/ 	.byte	0x04, 0x36
        /*0056*/ 	.short	(.L_17 - .L_16)
.L_16:
        /*0058*/ 	.word	0x00000008
.L_17:


//--------------------- .nv.callgraph             --------------------------
	.section	.nv.callgraph,"",@"SHT_CUDA_CALLGRAPH"
	.align	4
	.sectionentsize	8
	.align		4
        /*0000*/ 	.word	0x00000000
	.align		4
        /*0004*/ 	.word	0xffffffff
	.align		4
        /*0008*/ 	.word	0x00000000
	.align		4
        /*000c*/ 	.word	0xfffffffe
	.align		4
        /*0010*/ 	.word	0x00000000
	.align		4
        /*0014*/ 	.word	0xfffffffd
	.align		4
        /*0018*/ 	.word	0x00000000
	.align		4
        /*001c*/ 	.word	0xfffffffc


//--------------------- .text._Z20shared_shuffle_constPjS_ --------------------------
	.section	.text._Z20shared_shuffle_constPjS_,"ax",@progbits
	.align	128
        .global         _Z20shared_shuffle_constPjS_
        .type           _Z20shared_shuffle_constPjS_,@function
        .size           _Z20shared_shuffle_constPjS_,(.L_x_1 - _Z20shared_shuffle_constPjS_)
        .other          _Z20shared_shuffle_constPjS_,@"STO_CUDA_ENTRY STV_DEFAULT"
_Z20shared_shuffle_constPjS_:
.text._Z20shared_shuffle_constPjS_:
[----:B------:R-:W-:Y:S01]  /*0000*/  LDC R1, c[0x0][0x37c] ;  /* 0x0000df00ff017b82 */ /* 0x000fe20000000800 */
[----:B------:R-:W0:Y:S07]  /*0010*/  S2R R0, SR_TID.X ;  /* 0x0000000000007919 */ /* 0x000e2e0000002100 */
[----:B------:R-:W0:Y:S01]  /*0020*/  S2UR UR4, SR_CTAID.X ;  /* 0x00000000000479c3 */ /* 0x000e220000002500 */
[----:B------:R-:W1:Y:S07]  /*0030*/  LDCU.64 UR6, c[0x0][0x358] ;  /* 0x00006b00ff0677ac */ /* 0x000e6e0008000a00 */
[----:B------:R-:W0:Y:S08]  /*0040*/  LDC R7, c[0x0][0x360] ;  /* 0x0000d800ff077b82 */ /* 0x000e300000000800 */
[----:B------:R-:W2:Y:S08]  /*0050*/  LDC.64 R2, c[0x0][0x380] ;  /* 0x0000e000ff027b82 */ /* 0x000eb00000000a00 */
[----:B------:R-:W3:Y:S01]  /*0060*/  S2UR UR5, SR_CgaCtaId ;  /* 0x00000000000579c3 */ /* 0x000ee20000008800 */
[----:B0-----:R-:W-:-:S07]  /*0070*/  IMAD R7, R7, UR4, R0 ;  /* 0x0000000407077c24 */ /* 0x001fce000f8e0200 */
[----:B------:R-:W0:Y:S01]  /*0080*/  LDC.64 R4, c[0x0][0x388] ;  /* 0x0000e200ff047b82 */ /* 0x000e220000000a00 */
[----:B--2---:R-:W-:-:S06]  /*0090*/  IMAD.WIDE.U32 R2, R7, 0x4, R2 ;  /* 0x0000000407027825 */ /* 0x004fcc00078e0002 */
[----:B-1----:R-:W2:Y:S01]  /*00a0*/  LDG.E R2, desc[UR6][R2.64] ;  /* 0x0000000602027981 */ /* 0x002ea2000c1e1900 */
[----:B------:R-:W-:Y:S02]  /*00b0*/  UMOV UR4, 0x400 ;  /* 0x0000040000047882 */ /* 0x000fe40000000000 */
[----:B---3--:R-:W-:-:S06]  /*00c0*/  ULEA UR4, UR5, UR4, 0x18 ;  /* 0x0000000405047291 */ /* 0x008fcc000f8ec0ff */
[C---:B------:R-:W-:Y:S01]  /*00d0*/  LEA R9, R7.reuse, UR4, 0x2 ;  /* 0x0000000407097c11 */ /* 0x040fe2000f8e10ff */
[----:B0-----:R-:W-:-:S04]  /*00e0*/  IMAD.WIDE.U32 R4, R7, 0x4, R4 ;  /* 0x0000000407047825 */ /* 0x001fc800078e0004 */
[----:B--2---:R-:W-:Y:S01]  /*00f0*/  STS [R9], R2 ;  /* 0x0000000209007388 */ /* 0x004fe20000000800 */
[----:B------:R-:W-:Y:S06]  /*0100*/  BAR.SYNC.DEFER_BLOCKING 0x0 ;  /* 0x0000000000007b1d */ /* 0x000fec0000010000 */
[----:B------:R-:W0:Y:S04]  /*0110*/  LDS R11, [R9] ;  /* 0x00000000090b7984 */ /* 0x000e280000000800 */
[----:B0-----:R-:W-:Y:S01]  /*0120*/  STG.E desc[UR6][R4.64], R11 ;  /* 0x0000000b04007986 */ /* 0x001fe2000c101906 */
[----:B------:R-:W-:Y:S05]  /*0130*/  EXIT ;  /* 0x000000000000794d */ /* 0x000fea0003800000 */
.L_x_0:
[----:B------:R-:W-:-:S00]  /*0140*/  BRA `(.L_x_0) ;  /* 0xfffffffc00fc7947 */ /* 0x000fc0000383ffff */
[----:B------:R-:W-:-:S00]  /*0150*/  NOP ;  /* 0x0000000000007918 */ /* 0x000fc00000000000 */
        /* <DEDUP_REMOVED lines=10> */
.L_x_1:


//--------------------- .nv.shared._Z20shared_shuffle_constPjS_ --------------------------
	.section	.nv.shared._Z20shared_shuffle_constPjS_,"aw",@nobits
	.sectionflags	@""
	.align	4
.nv.shared._Z20shared_shuffle_constPjS_:
	.zero		1348


//--------------------- .nv.shared.reserved.0     --------------------------
	.section	.nv.shared.reserved.0,"aw",@nobits
	.weak		__nv_reservedSMEM_offset_0_alias
	.size		__nv_reservedSMEM_offset_0_alias, 0, 64
	.other		__nv_reservedSMEM_offset_0_alias,@"STO_CUDA_RESERVED_SHARED STV_DEFAULT"
__nv_reservedSMEM_offset_0_alias:
	.zero		0
	.zero		64


//--------------------- .nv.constant0._Z20shared_shuffle_constPjS_ --------------------------
	.section	.nv.constant0._Z20shared_shuffle_constPjS_,"a",@progbits
	.sectionflags	@""
	.align	4
.nv.constant0._Z20shared_shuffle_constPjS_:
	.zero		912


//--------------------- SYMBOLS --------------------------

	.type		.nv.reservedSmem.offset0,@object
	.size		.nv.reservedSmem.offset0,0x4
	.type		.nv.reservedSmem.cap,@object
	.size		.nv.reservedSmem.cap,0x4
